//
// Generated by NVIDIA NVVM Compiler
//
// Compiler Build ID: CL-36424714
// Cuda compilation tools, release 13.0, V13.0.88
// Based on NVVM 20.0.0
//

.version 9.0
.target sm_100
.address_size 64

	// .globl	_Z11changeTablePiS_m

.visible .entry _Z11changeTablePiS_m(
	.param .u64 .ptr .align 1 _Z11changeTablePiS_m_param_0,
	.param .u64 .ptr .align 1 _Z11changeTablePiS_m_param_1,
	.param .u64 _Z11changeTablePiS_m_param_2
)
{
	.reg .b32 	%r<6>;
	.reg .b64 	%rd<5>;

	ld.param.u64 	%rd1, [_Z11changeTablePiS_m_param_1];
	cvta.to.global.u64 	%rd2, %rd1;
	mov.u32 	%r1, %ctaid.y;
	mov.u32 	%r2, %ntid.y;
	mov.u32 	%r3, %tid.y;
	mad.lo.s32 	%r4, %r1, %r2, %r3;
	mov.u32 	%r5, %ctaid.x;
	mul.wide.u32 	%rd3, %r4, 4;
	add.s64 	%rd4, %rd2, %rd3;
	st.global.u32 	[%rd4], %r5;
	ret;

}


// ===== COMPILED SASS (sm_100) =====

	.target	sm_100

	.elftype	@"ET_EXEC"


//--------------------- .note.nv.tkinfo           --------------------------
	.section	.note.nv.tkinfo,"",@"SHT_NOTE"
	.sectionflags	@"SHF_NOTE_NV_TKINFO"
	.tkinfo
        /*0018*/ 	.word	0x00000002
        /*0030*/ 	.string	""
        /*0030*/ 	.string	"ptxas"
        /*0030*/ 	.string	"Cuda compilation tools, release 13.0, V13.0.88"
        /*0030*/ 	.string	"Build cuda_13.0.r13.0/compiler.36424714_0"
        /*0030*/ 	.string	"-arch sm_100 -m 64 "



//--------------------- .note.nv.cuinfo           --------------------------
	.section	.note.nv.cuinfo,"",@"SHT_NOTE"
	.sectionflags	@"SHF_NOTE_NV_CUINFO"
        /*0018*/ 	.short	0x0002
        /*001a*/ 	.short	0x0064
        /*001c*/ 	.short	0x0082
	.zero		2


//--------------------- .nv.info                  --------------------------
	.section	.nv.info,"",@"SHT_CUDA_INFO"
	.align	4


	//----- nvinfo : EIATTR_REGCOUNT
	.align		4
        /*0000*/ 	.byte	0x04, 0x2f
        /*0002*/ 	.short	(.L_1 - .L_0)
	.align		4
.L_0:
        /*0004*/ 	.word	index@(_Z11changeTablePiS_m)
        /*0008*/ 	.word	0x0000000a


	//----- nvinfo : EIATTR_FRAME_SIZE
	.align		4
.L_1:
        /*000c*/ 	.byte	0x04, 0x11
        /*000e*/ 	.short	(.L_3 - .L_2)
	.align		4
.L_2:
        /*0010*/ 	.word	index@(_Z11changeTablePiS_m)
        /*0014*/ 	.word	0x00000000


	//----- nvinfo : EIATTR_MIN_STACK_SIZE
	.align		4
.L_3:
        /*0018*/ 	.byte	0x04, 0x12
        /*001a*/ 	.short	(.L_5 - .L_4)
	.align		4
.L_4:
        /*001c*/ 	.word	index@(_Z11changeTablePiS_m)
        /*0020*/ 	.word	0x00000000
.L_5:


//--------------------- .nv.compat                --------------------------
	.section	.nv.compat,"",@"SHT_CUDA_COMPAT_INFO"
	.align	4
        /*0000*/ 	.byte	0x02, 0x09, 0x00, 0x00, 0x02, 0x02, 0x01, 0x00, 0x02, 0x05, 0x05, 0x00, 0x03, 0x07, 0x01, 0x01
        /*0010*/ 	.byte	0x02, 0x03, 0x00, 0x00, 0x02, 0x06, 0x01, 0x00, 0x04, 0x0b, 0x08, 0x00, 0x09, 0x00, 0x00, 0x00
        /*0020*/ 	.byte	0x00, 0x00, 0x00, 0x00


//--------------------- .nv.info._Z11changeTablePiS_m --------------------------
	.section	.nv.info._Z11changeTablePiS_m,"",@"SHT_CUDA_INFO"
	.sectionflags	@""
	.align	4


	//----- nvinfo : EIATTR_CUDA_API_VERSION
	.align		4
        /*0000*/ 	.byte	0x04, 0x37
        /*0002*/ 	.short	(.L_7 - .L_6)
.L_6:
        /*0004*/ 	.word	0x00000082


	//----- nvinfo : EIATTR_KPARAM_INFO
	.align		4
.L_7:
        /*0008*/ 	.byte	0x04, 0x17
        /*000a*/ 	.short	(.L_9 - .L_8)
.L_8:
        /*000c*/ 	.word	0x00000000
        /*0010*/ 	.short	0x0002
        /*0012*/ 	.short	0x0010
        /*0014*/ 	.byte	0x00, 0xf0, 0x21, 0x00


	//----- nvinfo : EIATTR_KPARAM_INFO
	.align		4
.L_9:
        /*0018*/ 	.byte	0x04, 0x17
        /*001a*/ 	.short	(.L_11 - .L_10)
.L_10:
        /*001c*/ 	.word	0x00000000
        /*0020*/ 	.short	0x0001
        /*0022*/ 	.short	0x0008
        /*0024*/ 	.byte	0x00, 0xf5, 0x21, 0x00


	//----- nvinfo : EIATTR_KPARAM_INFO
	.align		4
.L_11:
        /*0028*/ 	.byte	0x04, 0x17
        /*002a*/ 	.short	(.L_13 - .L_12)
.L_12:
        /*002c*/ 	.word	0x00000000
        /*0030*/ 	.short	0x0000
        /*0032*/ 	.short	0x0000
        /*0034*/ 	.byte	0x00, 0xf5, 0x21, 0x00


	//----- nvinfo : EIATTR_SPARSE_MMA_MASK
	.align		4
.L_13:
        /*0038*/ 	.byte	0x03, 0x50
        /*003a*/ 	.short	0x0000


	//----- nvinfo : EIATTR_MAXREG_COUNT
	.align		4
        /*003c*/ 	.byte	0x03, 0x1b
        /*003e*/ 	.short	0x00ff


	//----- nvinfo : EIATTR_MERCURY_ISA_VERSION
	.align		4
        /*0040*/ 	.byte	0x03, 0x5f
        /*0042*/ 	.short	0x0101


	//----- nvinfo : EIATTR_VRC_CTA_INIT_COUNT
	.align		4
        /*0044*/ 	.byte	0x02, 0x4a
	.zero		1
	.zero		1


	//----- nvinfo : EIATTR_EXIT_INSTR_OFFSETS
	.align		4
        /*0048*/ 	.byte	0x04, 0x1c
        /*004a*/ 	.short	(.L_15 - .L_14)


	//   ....[0]....
.L_14:
        /*004c*/ 	.word	0x000000a0


	//----- nvinfo : EIATTR_CBANK_PARAM_SIZE
	.align		4
.L_15:
        /*0050*/ 	.byte	0x03, 0x19
        /*0052*/ 	.short	0x0018


	//----- nvinfo : EIATTR_PARAM_CBANK
	.align		4
        /*0054*/ 	.byte	0x04, 0x0a
        /*0056*/ 	.short	(.L_17 - .L_16)
	.align		4
.L_16:
        /*0058*/ 	.word	index@(.nv.constant0._Z11changeTablePiS_m)
        /*005c*/ 	.short	0x0380
        /*005e*/ 	.short	0x0018


	//----- nvinfo : EIATTR_SW_WAR
	.align		4
.L_17:
        /*0060*/ 	.byte	0x04, 0x36
        /*0062*/ 	.short	(.L_19 - .L_18)
.L_18:
        /*0064*/ 	.word	0x00000008
.L_19:


//--------------------- .nv.callgraph             --------------------------
	.section	.nv.callgraph,"",@"SHT_CUDA_CALLGRAPH"
	.align	4
	.sectionentsize	8
	.align		4
        /*0000*/ 	.word	0x00000000
	.align		4
        /*0004*/ 	.word	0xffffffff
	.align		4
        /*0008*/ 	.word	0x00000000
	.align		4
        /*000c*/ 	.word	0xfffffffe
	.align		4
        /*0010*/ 	.word	0x00000000
	.align		4
        /*0014*/ 	.word	0xfffffffd
	.align		4
        /*0018*/ 	.word	0x00000000
	.align		4
        /*001c*/ 	.word	0xfffffffc


//--------------------- .text._Z11changeTablePiS_m --------------------------
	.section	.text._Z11changeTablePiS_m,"ax",@progbits
	.align	128
        .global         _Z11changeTablePiS_m
        .type           _Z11changeTablePiS_m,@function
        .size           _Z11changeTablePiS_m,(.L_x_1 - _Z11changeTablePiS_m)
        .other          _Z11changeTablePiS_m,@"STO_CUDA_ENTRY STV_DEFAULT"
_Z11changeTablePiS_m:
.text._Z11changeTablePiS_m:
[----:B------:R-:W-:Y:S01]  /*0000*/  LDC R1, c[0x0][0x37c] ;  /* 0x0000df00ff017b82 */ /* 0x000fe20000000800 */
[----:B------:R-:W0:Y:S07]  /*0010*/  S2R R0, SR_TID.Y ;  /* 0x0000000000007919 */ /* 0x000e2e0000002200 */
[----:B------:R-:W0:Y:S01]  /*0020*/  S2UR UR6, SR_CTAID.Y ;  /* 0x00000000000679c3 */ /* 0x000e220000002600 */
[----:B------:R-:W1:Y:S01]  /*0030*/  LDCU.64 UR4, c[0x0][0x358] ;  /* 0x00006b00ff0477ac */ /* 0x000e620008000a00 */
[----:B------:R-:W1:Y:S06]  /*0040*/  S2R R7, SR_CTAID.X ;  /* 0x0000000000077919 */ /* 0x000e6c0000002500 */
[----:B------:R-:W0:Y:S08]  /*0050*/  LDC R5, c[0x0][0x364] ;  /* 0x0000d900ff057b82 */ /* 0x000e300000000800 */
[----:B------:R-:W2:Y:S01]  /*0060*/  LDC.64 R2, c[0x0][0x388] ;  /* 0x0000e200ff027b82 */ /* 0x000ea20000000a00 */
[----:B0-----:R-:W-:-:S04]  /*0070*/  IMAD R5, R5, UR6, R0 ;  /* 0x0000000605057c24 */ /* 0x001fc8000f8e0200 */
[----:B--2---:R-:W-:-:S05]  /*0080*/  IMAD.WIDE.U32 R2, R5, 0x4, R2 ;  /* 0x0000000405027825 */ /* 0x004fca00078e0002 */
[----:B-1----:R-:W-:Y:S01]  /*0090*/  STG.E desc[UR4][R2.64], R7 ;  /* 0x0000000702007986 */ /* 0x002fe2000c101904 */
[----:B------:R-:W-:Y:S05]  /*00a0*/  EXIT ;  /* 0x000000000000794d */ /* 0x000fea0003800000 */
.L_x_0:
[----:B------:R-:W-:-:S00]  /*00b0*/  BRA `(.L_x_0) ;  /* 0xfffffffc00fc7947 */ /* 0x000fc0000383ffff */
[----:B------:R-:W-:-:S00]  /*00c0*/  NOP ;  /* 0x0000000000007918 */ /* 0x000fc00000000000 */
        /* <DEDUP_REMOVED lines=11> */
.L_x_1:


//--------------------- .nv.shared.reserved.0     --------------------------
	.section	.nv.shared.reserved.0,"aw",@nobits
	.weak		__nv_reservedSMEM_offset_0_alias
	.size		__nv_reservedSMEM_offset_0_alias, 0, 64
	.other		__nv_reservedSMEM_offset_0_alias,@"STO_CUDA_RESERVED_SHARED STV_DEFAULT"
__nv_reservedSMEM_offset_0_alias:
	.zero		0
	.zero		64


//--------------------- .nv.constant0._Z11changeTablePiS_m --------------------------
	.section	.nv.constant0._Z11changeTablePiS_m,"a",@progbits
	.sectionflags	@""
	.align	4
.nv.constant0._Z11changeTablePiS_m:
	.zero		920


//--------------------- SYMBOLS --------------------------

	.type		.nv.reservedSmem.offset0,@object
	.size		.nv.reservedSmem.offset0,0x4
